//
// Generated by NVIDIA NVVM Compiler
//
// Compiler Build ID: CL-36424714
// Cuda compilation tools, release 13.0, V13.0.88
// Based on NVVM 20.0.0
//

.version 9.0
.target sm_100
.address_size 64

	// .globl	_Z15histogramKernelPKcPjjii
.extern .shared .align 16 .b8 s_hist[];

.visible .entry _Z15histogramKernelPKcPjjii(
	.param .u64 .ptr .align 1 _Z15histogramKernelPKcPjjii_param_0,
	.param .u64 .ptr .align 1 _Z15histogramKernelPKcPjjii_param_1,
	.param .u32 _Z15histogramKernelPKcPjjii_param_2,
	.param .u32 _Z15histogramKernelPKcPjjii_param_3,
	.param .u32 _Z15histogramKernelPKcPjjii_param_4
)
{
	.reg .pred 	%p<10>;
	.reg .b32 	%r<36>;
	.reg .b64 	%rd<9>;

	ld.param.u64 	%rd3, [_Z15histogramKernelPKcPjjii_param_0];
	ld.param.u64 	%rd4, [_Z15histogramKernelPKcPjjii_param_1];
	ld.param.u32 	%r14, [_Z15histogramKernelPKcPjjii_param_2];
	ld.param.u32 	%r15, [_Z15histogramKernelPKcPjjii_param_3];
	ld.param.u32 	%r16, [_Z15histogramKernelPKcPjjii_param_4];
	sub.s32 	%r1, %r16, %r15;
	mov.u32 	%r35, %tid.x;
	setp.gt.s32 	%p1, %r35, %r1;
	@%p1 bra 	$L__BB0_3;
	mov.u32 	%r3, %ntid.x;
	mov.u32 	%r33, %r35;
$L__BB0_2:
	shl.b32 	%r17, %r33, 2;
	mov.u32 	%r18, s_hist;
	add.s32 	%r19, %r18, %r17;
	mov.b32 	%r20, 0;
	st.shared.u32 	[%r19], %r20;
	add.s32 	%r33, %r33, %r3;
	setp.le.s32 	%p2, %r33, %r1;
	@%p2 bra 	$L__BB0_2;
$L__BB0_3:
	bar.sync 	0;
	mov.u32 	%r21, %ctaid.x;
	mov.u32 	%r6, %ntid.x;
	mad.lo.s32 	%r34, %r21, %r6, %r35;
	setp.ge.u32 	%p3, %r34, %r14;
	@%p3 bra 	$L__BB0_8;
	cvta.to.global.u64 	%rd1, %rd3;
	mov.u32 	%r22, %nctaid.x;
	mul.lo.s32 	%r8, %r6, %r22;
$L__BB0_5:
	cvt.s64.s32 	%rd5, %r34;
	add.s64 	%rd6, %rd1, %rd5;
	ld.global.u8 	%r10, [%rd6];
	setp.lt.s32 	%p4, %r10, %r15;
	setp.lt.s32 	%p5, %r16, %r10;
	or.pred  	%p6, %p4, %p5;
	@%p6 bra 	$L__BB0_7;
	sub.s32 	%r23, %r10, %r15;
	shl.b32 	%r24, %r23, 2;
	mov.u32 	%r25, s_hist;
	add.s32 	%r26, %r25, %r24;
	atom.shared.add.u32 	%r27, [%r26], 1;
$L__BB0_7:
	add.s32 	%r34, %r34, %r8;
	setp.lt.u32 	%p7, %r34, %r14;
	@%p7 bra 	$L__BB0_5;
$L__BB0_8:
	setp.gt.s32 	%p8, %r35, %r1;
	bar.sync 	0;
	@%p8 bra 	$L__BB0_11;
	cvta.to.global.u64 	%rd2, %rd4;
	mov.u32 	%r29, s_hist;
$L__BB0_10:
	mul.wide.s32 	%rd7, %r35, 4;
	add.s64 	%rd8, %rd2, %rd7;
	shl.b32 	%r28, %r35, 2;
	add.s32 	%r30, %r29, %r28;
	ld.shared.u32 	%r31, [%r30];
	atom.global.add.u32 	%r32, [%rd8], %r31;
	add.s32 	%r35, %r35, %r6;
	setp.le.s32 	%p9, %r35, %r1;
	@%p9 bra 	$L__BB0_10;
$L__BB0_11:
	ret;

}


// ===== COMPILED SASS (sm_100) =====

	.target	sm_100

	.elftype	@"ET_EXEC"


//--------------------- .note.nv.tkinfo           --------------------------
	.section	.note.nv.tkinfo,"",@"SHT_NOTE"
	.sectionflags	@"SHF_NOTE_NV_TKINFO"
	.tkinfo
        /*0018*/ 	.word	0x00000002
        /*0030*/ 	.string	""
        /*0030*/ 	.string	"ptxas"
        /*0030*/ 	.string	"Cuda compilation tools, release 13.0, V13.0.88"
        /*0030*/ 	.string	"Build cuda_13.0.r13.0/compiler.36424714_0"
        /*0030*/ 	.string	"-arch sm_100 -m 64 "



//--------------------- .note.nv.cuinfo           --------------------------
	.section	.note.nv.cuinfo,"",@"SHT_NOTE"
	.sectionflags	@"SHF_NOTE_NV_CUINFO"
        /*0018*/ 	.short	0x0002
        /*001a*/ 	.short	0x0064
        /*001c*/ 	.short	0x0082
	.zero		2


//--------------------- .nv.info                  --------------------------
	.section	.nv.info,"",@"SHT_CUDA_INFO"
	.align	4


	//----- nvinfo : EIATTR_REGCOUNT
	.align		4
        /*0000*/ 	.byte	0x04, 0x2f
        /*0002*/ 	.short	(.L_1 - .L_0)
	.align		4
.L_0:
        /*0004*/ 	.word	index@(_Z15histogramKernelPKcPjjii)
        /*0008*/ 	.word	0x0000000c


	//----- nvinfo : EIATTR_FRAME_SIZE
	.align		4
.L_1:
        /*000c*/ 	.byte	0x04, 0x11
        /*000e*/ 	.short	(.L_3 - .L_2)
	.align		4
.L_2:
        /*0010*/ 	.word	index@(_Z15histogramKernelPKcPjjii)
        /*0014*/ 	.word	0x00000000


	//----- nvinfo : EIATTR_MIN_STACK_SIZE
	.align		4
.L_3:
        /*0018*/ 	.byte	0x04, 0x12
        /*001a*/ 	.short	(.L_5 - .L_4)
	.align		4
.L_4:
        /*001c*/ 	.word	index@(_Z15histogramKernelPKcPjjii)
        /*0020*/ 	.word	0x00000000
.L_5:


//--------------------- .nv.compat                --------------------------
	.section	.nv.compat,"",@"SHT_CUDA_COMPAT_INFO"
	.align	4
        /*0000*/ 	.byte	0x02, 0x09, 0x00, 0x00, 0x02, 0x02, 0x01, 0x00, 0x02, 0x05, 0x05, 0x00, 0x03, 0x07, 0x01, 0x01
        /*0010*/ 	.byte	0x02, 0x03, 0x00, 0x00, 0x02, 0x06, 0x01, 0x00, 0x04, 0x0b, 0x08, 0x00, 0x09, 0x00, 0x00, 0x00
        /*0020*/ 	.byte	0x00, 0x00, 0x00, 0x00


//--------------------- .nv.info._Z15histogramKernelPKcPjjii --------------------------
	.section	.nv.info._Z15histogramKernelPKcPjjii,"",@"SHT_CUDA_INFO"
	.sectionflags	@""
	.align	4


	//----- nvinfo : EIATTR_CUDA_API_VERSION
	.align		4
        /*0000*/ 	.byte	0x04, 0x37
        /*0002*/ 	.short	(.L_7 - .L_6)
.L_6:
        /*0004*/ 	.word	0x00000082


	//----- nvinfo : EIATTR_KPARAM_INFO
	.align		4
.L_7:
        /*0008*/ 	.byte	0x04, 0x17
        /*000a*/ 	.short	(.L_9 - .L_8)
.L_8:
        /*000c*/ 	.word	0x00000000
        /*0010*/ 	.short	0x0004
        /*0012*/ 	.short	0x0018
        /*0014*/ 	.byte	0x00, 0xf0, 0x11, 0x00


	//----- nvinfo : EIATTR_KPARAM_INFO
	.align		4
.L_9:
        /*0018*/ 	.byte	0x04, 0x17
        /*001a*/ 	.short	(.L_11 - .L_10)
.L_10:
        /*001c*/ 	.word	0x00000000
        /*0020*/ 	.short	0x0003
        /*0022*/ 	.short	0x0014
        /*0024*/ 	.byte	0x00, 0xf0, 0x11, 0x00


	//----- nvinfo : EIATTR_KPARAM_INFO
	.align		4
.L_11:
        /*0028*/ 	.byte	0x04, 0x17
        /*002a*/ 	.short	(.L_13 - .L_12)
.L_12:
        /*002c*/ 	.word	0x00000000
        /*0030*/ 	.short	0x0002
        /*0032*/ 	.short	0x0010
        /*0034*/ 	.byte	0x00, 0xf0, 0x11, 0x00


	//----- nvinfo : EIATTR_KPARAM_INFO
	.align		4
.L_13:
        /*0038*/ 	.byte	0x04, 0x17
        /*003a*/ 	.short	(.L_15 - .L_14)
.L_14:
        /*003c*/ 	.word	0x00000000
        /*0040*/ 	.short	0x0001
        /*0042*/ 	.short	0x0008
        /*0044*/ 	.byte	0x00, 0xf5, 0x21, 0x00


	//----- nvinfo : EIATTR_KPARAM_INFO
	.align		4
.L_15:
        /*0048*/ 	.byte	0x04, 0x17
        /*004a*/ 	.short	(.L_17 - .L_16)
.L_16:
        /*004c*/ 	.word	0x00000000
        /*0050*/ 	.short	0x0000
        /*0052*/ 	.short	0x0000
        /*0054*/ 	.byte	0x00, 0xf5, 0x21, 0x00


	//----- nvinfo : EIATTR_SPARSE_MMA_MASK
	.align		4
.L_17:
        /*0058*/ 	.byte	0x03, 0x50
        /*005a*/ 	.short	0x0000


	//----- nvinfo : EIATTR_MAXREG_COUNT
	.align		4
        /*005c*/ 	.byte	0x03, 0x1b
        /*005e*/ 	.short	0x00ff


	//----- nvinfo : EIATTR_NUM_BARRIERS
	.align		4
        /*0060*/ 	.byte	0x02, 0x4c
        /*0062*/ 	.byte	0x01
	.zero		1


	//----- nvinfo : EIATTR_MERCURY_ISA_VERSION
	.align		4
        /*0064*/ 	.byte	0x03, 0x5f
        /*0066*/ 	.short	0x0101


	//----- nvinfo : EIATTR_VRC_CTA_INIT_COUNT
	.align		4
        /*0068*/ 	.byte	0x02, 0x4a
	.zero		1
	.zero		1


	//----- nvinfo : EIATTR_EXIT_INSTR_OFFSETS
	.align		4
        /*006c*/ 	.byte	0x04, 0x1c
        /*006e*/ 	.short	(.L_19 - .L_18)


	//   ....[0]....
.L_18:
        /*0070*/ 	.word	0x00000350


	//   ....[1]....
        /*0074*/ 	.word	0x00000410


	//----- nvinfo : EIATTR_CRS_STACK_SIZE
	.align		4
.L_19:
        /*0078*/ 	.byte	0x04, 0x1e
        /*007a*/ 	.short	(.L_21 - .L_20)
.L_20:
        /*007c*/ 	.word	0x00000000


	//----- nvinfo : EIATTR_CBANK_PARAM_SIZE
	.align		4
.L_21:
        /*0080*/ 	.byte	0x03, 0x19
        /*0082*/ 	.short	0x001c


	//----- nvinfo : EIATTR_PARAM_CBANK
	.align		4
        /*0084*/ 	.byte	0x04, 0x0a
        /*0086*/ 	.short	(.L_23 - .L_22)
	.align		4
.L_22:
        /*0088*/ 	.word	index@(.nv.constant0._Z15histogramKernelPKcPjjii)
        /*008c*/ 	.short	0x0380
        /*008e*/ 	.short	0x001c


	//----- nvinfo : EIATTR_SW_WAR
	.align		4
.L_23:
        /*0090*/ 	.byte	0x04, 0x36
        /*0092*/ 	.short	(.L_25 - .L_24)
.L_24:
        /*0094*/ 	.word	0x00000008
.L_25:


//--------------------- .nv.callgraph             --------------------------
	.section	.nv.callgraph,"",@"SHT_CUDA_CALLGRAPH"
	.align	4
	.sectionentsize	8
	.align		4
        /*0000*/ 	.word	0x00000000
	.align		4
        /*0004*/ 	.word	0xffffffff
	.align		4
        /*0008*/ 	.word	0x00000000
	.align		4
        /*000c*/ 	.word	0xfffffffe
	.align		4
        /*0010*/ 	.word	0x00000000
	.align		4
        /*0014*/ 	.word	0xfffffffd
	.align		4
        /*0018*/ 	.word	0x00000000
	.align		4
        /*001c*/ 	.word	0xfffffffc


//--------------------- .text._Z15histogramKernelPKcPjjii --------------------------
	.section	.text._Z15histogramKernelPKcPjjii,"ax",@progbits
	.align	128
        .global         _Z15histogramKernelPKcPjjii
        .type           _Z15histogramKernelPKcPjjii,@function
        .size           _Z15histogramKernelPKcPjjii,(.L_x_10 - _Z15histogramKernelPKcPjjii)
        .other          _Z15histogramKernelPKcPjjii,@"STO_CUDA_ENTRY STV_DEFAULT"
_Z15histogramKernelPKcPjjii:
.text._Z15histogramKernelPKcPjjii:
[----:B------:R-:W-:Y:S01]  /*0000*/  LDC R1, c[0x0][0x37c] ;  /* 0x0000df00ff017b82 */ /* 0x000fe20000000800 */
[----:B------:R-:W0:Y:S01]  /*0010*/  S2R R7, SR_TID.X ;  /* 0x0000000000077919 */ /* 0x000e220000002100 */
[----:B------:R-:W1:Y:S01]  /*0020*/  LDCU UR4, c[0x0][0x398] ;  /* 0x00007300ff0477ac */ /* 0x000e620008000800 */
[----:B------:R-:W-:Y:S01]  /*0030*/  BSSY.RECONVERGENT B0, `(.L_x_0) ;  /* 0x000000f000007945 */ /* 0x000fe20003800200 */
[----:B------:R-:W1:Y:S02]  /*0040*/  LDCU UR5, c[0x0][0x394] ;  /* 0x00007280ff0577ac */ /* 0x000e640008000800 */
[----:B-1----:R-:W-:-:S06]  /*0050*/  UIADD3 UR4, UPT, UPT, UR4, -UR5, URZ ;  /* 0x8000000504047290 */ /* 0x002fcc000fffe0ff */
[----:B0-----:R-:W-:-:S13]  /*0060*/  ISETP.GT.AND P0, PT, R7, UR4, PT ;  /* 0x0000000407007c0c */ /* 0x001fda000bf04270 */
[----:B------:R-:W-:Y:S05]  /*0070*/  @P0 BRA `(.L_x_1) ;  /* 0x0000000000280947 */ /* 0x000fea0003800000 */
[----:B------:R-:W0:Y:S01]  /*0080*/  S2R R3, SR_CgaCtaId ;  /* 0x0000000000037919 */ /* 0x000e220000008800 */
[----:B------:R-:W1:Y:S01]  /*0090*/  LDC R5, c[0x0][0x360] ;  /* 0x0000d800ff057b82 */ /* 0x000e620000000800 */
[----:B------:R-:W-:Y:S01]  /*00a0*/  MOV R2, 0x400 ;  /* 0x0000040000027802 */ /* 0x000fe20000000f00 */
[----:B------:R-:W-:-:S03]  /*00b0*/  IMAD.MOV.U32 R0, RZ, RZ, R7 ;  /* 0x000000ffff007224 */ /* 0x000fc600078e0007 */
[----:B0-----:R-:W-:-:S07]  /*00c0*/  LEA R3, R3, R2, 0x18 ;  /* 0x0000000203037211 */ /* 0x001fce00078ec0ff */
.L_x_2:
[----:B------:R-:W-:Y:S02]  /*00d0*/  IMAD R2, R0, 0x4, R3 ;  /* 0x0000000400027824 */ /* 0x000fe400078e0203 */
[----:B-1----:R-:W-:-:S03]  /*00e0*/  IMAD.IADD R0, R5, 0x1, R0 ;  /* 0x0000000105007824 */ /* 0x002fc600078e0200 */
[----:B------:R0:W-:Y:S02]  /*00f0*/  STS [R2], RZ ;  /* 0x000000ff02007388 */ /* 0x0001e40000000800 */
[----:B------:R-:W-:-:S13]  /*0100*/  ISETP.GT.AND P0, PT, R0, UR4, PT ;  /* 0x0000000400007c0c */ /* 0x000fda000bf04270 */
[----:B0-----:R-:W-:Y:S05]  /*0110*/  @!P0 BRA `(.L_x_2) ;  /* 0xfffffffc00ec8947 */ /* 0x001fea000383ffff */
.L_x_1:
[----:B------:R-:W-:Y:S05]  /*0120*/  BSYNC.RECONVERGENT B0 ;  /* 0x0000000000007941 */ /* 0x000fea0003800200 */
.L_x_0:
[----:B------:R-:W0:Y:S01]  /*0130*/  S2UR UR5, SR_CTAID.X ;  /* 0x00000000000579c3 */ /* 0x000e220000002500 */
[----:B------:R-:W1:Y:S01]  /*0140*/  LDCU UR6, c[0x0][0x390] ;  /* 0x00007200ff0677ac */ /* 0x000e620008000800 */
[----:B------:R-:W-:Y:S01]  /*0150*/  BSSY.RECONVERGENT B0, `(.L_x_3) ;  /* 0x000001d000007945 */ /* 0x000fe20003800200 */
[----:B------:R-:W2:Y:S05]  /*0160*/  LDCU.64 UR8, c[0x0][0x358] ;  /* 0x00006b00ff0877ac */ /* 0x000eaa0008000a00 */
[----:B------:R-:W0:Y:S01]  /*0170*/  LDC R6, c[0x0][0x360] ;  /* 0x0000d800ff067b82 */ /* 0x000e220000000800 */
[----:B------:R-:W3:Y:S01]  /*0180*/  LDCU UR7, c[0x0][0x398] ;  /* 0x00007300ff0777ac */ /* 0x000ee20008000800 */
[----:B------:R-:W4:Y:S01]  /*0190*/  LDCU.64 UR10, c[0x0][0x380] ;  /* 0x00007000ff0a77ac */ /* 0x000f220008000a00 */
[----:B0-----:R-:W-:-:S05]  /*01a0*/  IMAD R0, R6, UR5, R7 ;  /* 0x0000000506007c24 */ /* 0x001fca000f8e0207 */
[----:B------:R-:W-:Y:S01]  /*01b0*/  BAR.SYNC.DEFER_BLOCKING 0x0 ;  /* 0x0000000000007b1d */ /* 0x000fe20000010000 */
[----:B-1----:R-:W-:-:S13]  /*01c0*/  ISETP.GE.U32.AND P0, PT, R0, UR6, PT ;  /* 0x0000000600007c0c */ /* 0x002fda000bf06070 */
[----:B--234-:R-:W-:Y:S05]  /*01d0*/  @P0 BRA `(.L_x_4) ;  /* 0x0000000000500947 */ /* 0x01cfea0003800000 */
[----:B------:R-:W0:Y:S01]  /*01e0*/  LDC.64 R8, c[0x0][0x390] ;  /* 0x0000e400ff087b82 */ /* 0x000e220000000a00 */
[----:B------:R-:W1:Y:S02]  /*01f0*/  LDCU UR5, c[0x0][0x370] ;  /* 0x00006e00ff0577ac */ /* 0x000e640008000800 */
[----:B-1----:R-:W-:-:S07]  /*0200*/  IMAD R5, R6, UR5, RZ ;  /* 0x0000000506057c24 */ /* 0x002fce000f8e02ff */
.L_x_7:
[----:B0-----:R-:W-:-:S04]  /*0210*/  IADD3 R2, P0, PT, R0, UR10, RZ ;  /* 0x0000000a00027c10 */ /* 0x001fc8000ff1e0ff */
[----:B------:R-:W-:-:S05]  /*0220*/  LEA.HI.X.SX32 R3, R0, UR11, 0x1, P0 ;  /* 0x0000000b00037c11 */ /* 0x000fca00080f0eff */
[----:B------:R-:W2:Y:S01]  /*0230*/  LDG.E.U8 R2, desc[UR8][R2.64] ;  /* 0x0000000802027981 */ /* 0x000ea2000c1e1100 */
[----:B------:R-:W-:Y:S01]  /*0240*/  IMAD.IADD R0, R5, 0x1, R0 ;  /* 0x0000000105007824 */ /* 0x000fe200078e0200 */
[----:B------:R-:W-:Y:S04]  /*0250*/  BSSY.RECONVERGENT B1, `(.L_x_5) ;  /* 0x000000b000017945 */ /* 0x000fe80003800200 */
[----:B0-----:R-:W-:Y:S02]  /*0260*/  ISETP.GE.U32.AND P1, PT, R0, R8, PT ;  /* 0x000000080000720c */ /* 0x001fe40003f26070 */
[----:B--2---:R-:W-:-:S04]  /*0270*/  ISETP.GT.AND P0, PT, R2, UR7, PT ;  /* 0x0000000702007c0c */ /* 0x004fc8000bf04270 */
[----:B------:R-:W-:-:S13]  /*0280*/  ISETP.LT.OR P0, PT, R2, R9, P0 ;  /* 0x000000090200720c */ /* 0x000fda0000701670 */
[----:B------:R-:W-:Y:S05]  /*0290*/  @P0 BRA `(.L_x_6) ;  /* 0x0000000000180947 */ /* 0x000fea0003800000 */
[----:B------:R-:W0:Y:S01]  /*02a0*/  S2UR UR6, SR_CgaCtaId ;  /* 0x00000000000679c3 */ /* 0x000e220000008800 */
[----:B------:R-:W-:Y:S01]  /*02b0*/  UMOV UR5, 0x400 ;  /* 0x0000040000057882 */ /* 0x000fe20000000000 */
[----:B------:R-:W-:Y:S01]  /*02c0*/  IMAD.IADD R2, R2, 0x1, -R9 ;  /* 0x0000000102027824 */ /* 0x000fe200078e0a09 */
[----:B0-----:R-:W-:-:S06]  /*02d0*/  ULEA UR5, UR6, UR5, 0x18 ;  /* 0x0000000506057291 */ /* 0x001fcc000f8ec0ff */
[----:B------:R-:W-:-:S05]  /*02e0*/  LEA R2, R2, UR5, 0x2 ;  /* 0x0000000502027c11 */ /* 0x000fca000f8e10ff */
[----:B------:R0:W-:Y:S02]  /*02f0*/  ATOMS.POPC.INC.32 RZ, [R2+URZ] ;  /* 0x0000000002ff7f8c */ /* 0x0001e4000d8000ff */
.L_x_6:
[----:B------:R-:W-:Y:S05]  /*0300*/  BSYNC.RECONVERGENT B1 ;  /* 0x0000000000017941 */ /* 0x000fea0003800200 */
.L_x_5:
[----:B------:R-:W-:Y:S05]  /*0310*/  @!P1 BRA `(.L_x_7) ;  /* 0xfffffffc00bc9947 */ /* 0x000fea000383ffff */
.L_x_4:
[----:B------:R-:W-:Y:S05]  /*0320*/  BSYNC.RECONVERGENT B0 ;  /* 0x0000000000007941 */ /* 0x000fea0003800200 */
.L_x_3:
[----:B------:R-:W-:Y:S01]  /*0330*/  BAR.SYNC.DEFER_BLOCKING 0x0 ;  /* 0x0000000000007b1d */ /* 0x000fe20000010000 */
[----:B------:R-:W-:-:S13]  /*0340*/  ISETP.GT.AND P0, PT, R7, UR4, PT ;  /* 0x0000000407007c0c */ /* 0x000fda000bf04270 */
[----:B------:R-:W-:Y:S05]  /*0350*/  @P0 EXIT ;  /* 0x000000000000094d */ /* 0x000fea0003800000 */
[----:B------:R-:W1:Y:S01]  /*0360*/  S2UR UR6, SR_CgaCtaId ;  /* 0x00000000000679c3 */ /* 0x000e620000008800 */
[----:B------:R-:W-:-:S07]  /*0370*/  UMOV UR5, 0x400 ;  /* 0x0000040000057882 */ /* 0x000fce0000000000 */
[----:B------:R-:W2:Y:S01]  /*0380*/  LDC.64 R4, c[0x0][0x388] ;  /* 0x0000e200ff047b82 */ /* 0x000ea20000000a00 */
[----:B-1----:R-:W-:-:S12]  /*0390*/  ULEA UR5, UR6, UR5, 0x18 ;  /* 0x0000000506057291 */ /* 0x002fd8000f8ec0ff */
.L_x_8:
[C---:B------:R-:W-:Y:S01]  /*03a0*/  LEA R0, R7.reuse, UR5, 0x2 ;  /* 0x0000000507007c11 */ /* 0x040fe2000f8e10ff */
[----:B012---:R-:W-:-:S04]  /*03b0*/  IMAD.WIDE R2, R7, 0x4, R4 ;  /* 0x0000000407027825 */ /* 0x007fc800078e0204 */
[----:B------:R-:W0:Y:S01]  /*03c0*/  LDS R9, [R0] ;  /* 0x0000000000097984 */ /* 0x000e220000000800 */
[----:B------:R-:W-:-:S05]  /*03d0*/  IMAD.IADD R7, R6, 0x1, R7 ;  /* 0x0000000106077824 */ /* 0x000fca00078e0207 */
[----:B------:R-:W-:Y:S01]  /*03e0*/  ISETP.GT.AND P0, PT, R7, UR4, PT ;  /* 0x0000000407007c0c */ /* 0x000fe2000bf04270 */
[----:B0-----:R1:W-:-:S12]  /*03f0*/  REDG.E.ADD.STRONG.GPU desc[UR8][R2.64], R9 ;  /* 0x000000090200798e */ /* 0x0013d8000c12e108 */
[----:B------:R-:W-:Y:S05]  /*0400*/  @!P0 BRA `(.L_x_8) ;  /* 0xfffffffc00e48947 */ /* 0x000fea000383ffff */
[----:B------:R-:W-:Y:S05]  /*0410*/  EXIT ;  /* 0x000000000000794d */ /* 0x000fea0003800000 */
.L_x_9:
[----:B------:R-:W-:-:S00]  /*0420*/  BRA `(.L_x_9) ;  /* 0xfffffffc00fc7947 */ /* 0x000fc0000383ffff */
[----:B------:R-:W-:-:S00]  /*0430*/  NOP ;  /* 0x0000000000007918 */ /* 0x000fc00000000000 */
        /* <DEDUP_REMOVED lines=12> */
.L_x_10:


//--------------------- .nv.shared._Z15histogramKernelPKcPjjii --------------------------
	.section	.nv.shared._Z15histogramKernelPKcPjjii,"aw",@nobits
	.sectionflags	@""
	.align	16
	.zero		1024


//--------------------- .nv.shared.reserved.0     --------------------------
	.section	.nv.shared.reserved.0,"aw",@nobits
	.weak		__nv_reservedSMEM_offset_0_alias
	.size		__nv_reservedSMEM_offset_0_alias, 0, 64
	.other		__nv_reservedSMEM_offset_0_alias,@"STO_CUDA_RESERVED_SHARED STV_DEFAULT"
__nv_reservedSMEM_offset_0_alias:
	.zero		0
	.zero		64


//--------------------- .nv.constant0._Z15histogramKernelPKcPjjii --------------------------
	.section	.nv.constant0._Z15histogramKernelPKcPjjii,"a",@progbits
	.sectionflags	@""
	.align	4
.nv.constant0._Z15histogramKernelPKcPjjii:
	.zero		924


//--------------------- SYMBOLS --------------------------

	.type		.nv.reservedSmem.offset0,@object
	.size		.nv.reservedSmem.offset0,0x4
	.type		.nv.reservedSmem.cap,@object
	.size		.nv.reservedSmem.cap,0x4
